//
// Generated by NVIDIA NVVM Compiler
//
// Compiler Build ID: CL-36424714
// Cuda compilation tools, release 13.0, V13.0.88
// Based on NVVM 20.0.0
//

.version 9.0
.target sm_100
.address_size 64

	// .globl	_Z4add1Piii

.visible .entry _Z4add1Piii(
	.param .u64 .ptr .align 1 _Z4add1Piii_param_0,
	.param .u32 _Z4add1Piii_param_1,
	.param .u32 _Z4add1Piii_param_2
)
{
	.reg .b32 	%r<6>;
	.reg .b64 	%rd<5>;

	ld.param.u64 	%rd1, [_Z4add1Piii_param_0];
	ld.param.u32 	%r1, [_Z4add1Piii_param_1];
	cvta.to.global.u64 	%rd2, %rd1;
	mov.u32 	%r2, %ctaid.x;
	mov.u32 	%r3, %ntid.x;
	mov.u32 	%r4, %tid.x;
	mad.lo.s32 	%r5, %r2, %r3, %r4;
	mul.wide.s32 	%rd3, %r5, 4;
	add.s64 	%rd4, %rd2, %rd3;
	st.global.u32 	[%rd4], %r1;
	ret;

}
	// .globl	_Z4add2PiS_
.visible .entry _Z4add2PiS_(
	.param .u64 .ptr .align 1 _Z4add2PiS__param_0,
	.param .u64 .ptr .align 1 _Z4add2PiS__param_1
)
{
	.reg .b32 	%r<5>;
	.reg .b64 	%rd<8>;

	ld.param.u64 	%rd1, [_Z4add2PiS__param_0];
	ld.param.u64 	%rd2, [_Z4add2PiS__param_1];
	cvta.to.global.u64 	%rd3, %rd1;
	cvta.to.global.u64 	%rd4, %rd2;
	mov.u32 	%r1, %tid.x;
	mul.wide.u32 	%rd5, %r1, 4;
	add.s64 	%rd6, %rd4, %rd5;
	ld.global.u32 	%r2, [%rd6];
	add.s64 	%rd7, %rd3, %rd5;
	ld.global.u32 	%r3, [%rd7];
	add.s32 	%r4, %r3, %r2;
	st.global.u32 	[%rd7], %r4;
	ret;

}
	// .globl	_Z12square_arrayPfi
.visible .entry _Z12square_arrayPfi(
	.param .u64 .ptr .align 1 _Z12square_arrayPfi_param_0,
	.param .u32 _Z12square_arrayPfi_param_1
)
{
	.reg .pred 	%p<2>;
	.reg .b32 	%r<12>;
	.reg .b32 	%f<3>;
	.reg .b64 	%rd<5>;

	ld.param.u64 	%rd1, [_Z12square_arrayPfi_param_0];
	ld.param.u32 	%r2, [_Z12square_arrayPfi_param_1];
	mov.u32 	%r3, %ctaid.x;
	mov.u32 	%r4, %ctaid.y;
	mov.u32 	%r5, %nctaid.x;
	mov.u32 	%r6, %nctaid.y;
	mov.u32 	%r7, %ctaid.z;
	mad.lo.s32 	%r8, %r7, %r6, %r4;
	mad.lo.s32 	%r9, %r8, %r5, %r3;
	mov.u32 	%r10, %ntid.x;
	mov.u32 	%r11, %tid.x;
	mad.lo.s32 	%r1, %r9, %r10, %r11;
	setp.ge.s32 	%p1, %r1, %r2;
	@%p1 bra 	$L__BB2_2;
	cvta.to.global.u64 	%rd2, %rd1;
	mul.wide.s32 	%rd3, %r1, 4;
	add.s64 	%rd4, %rd2, %rd3;
	ld.global.f32 	%f1, [%rd4];
	mul.f32 	%f2, %f1, %f1;
	st.global.f32 	[%rd4], %f2;
$L__BB2_2:
	ret;

}


// ===== COMPILED SASS (sm_100) =====

	.target	sm_100

	.elftype	@"ET_EXEC"


//--------------------- .note.nv.tkinfo           --------------------------
	.section	.note.nv.tkinfo,"",@"SHT_NOTE"
	.sectionflags	@"SHF_NOTE_NV_TKINFO"
	.tkinfo
        /*0018*/ 	.word	0x00000002
        /*0030*/ 	.string	""
        /*0030*/ 	.string	"ptxas"
        /*0030*/ 	.string	"Cuda compilation tools, release 13.0, V13.0.88"
        /*0030*/ 	.string	"Build cuda_13.0.r13.0/compiler.36424714_0"
        /*0030*/ 	.string	"-arch sm_100 -m 64 "



//--------------------- .note.nv.cuinfo           --------------------------
	.section	.note.nv.cuinfo,"",@"SHT_NOTE"
	.sectionflags	@"SHF_NOTE_NV_CUINFO"
        /*0018*/ 	.short	0x0002
        /*001a*/ 	.short	0x0064
        /*001c*/ 	.short	0x0082
	.zero		2


//--------------------- .nv.info                  --------------------------
	.section	.nv.info,"",@"SHT_CUDA_INFO"
	.align	4


	//----- nvinfo : EIATTR_REGCOUNT
	.align		4
        /*0000*/ 	.byte	0x04, 0x2f
        /*0002*/ 	.short	(.L_1 - .L_0)
	.align		4
.L_0:
        /*0004*/ 	.word	index@(_Z4add1Piii)
        /*0008*/ 	.word	0x0000000a


	//----- nvinfo : EIATTR_FRAME_SIZE
	.align		4
.L_1:
        /*000c*/ 	.byte	0x04, 0x11
        /*000e*/ 	.short	(.L_3 - .L_2)
	.align		4
.L_2:
        /*0010*/ 	.word	index@(_Z4add1Piii)
        /*0014*/ 	.word	0x00000000


	//----- nvinfo : EIATTR_REGCOUNT
	.align		4
.L_3:
        /*0018*/ 	.byte	0x04, 0x2f
        /*001a*/ 	.short	(.L_5 - .L_4)
	.align		4
.L_4:
        /*001c*/ 	.word	index@(_Z4add2PiS_)
        /*0020*/ 	.word	0x0000000a


	//----- nvinfo : EIATTR_FRAME_SIZE
	.align		4
.L_5:
        /*0024*/ 	.byte	0x04, 0x11
        /*0026*/ 	.short	(.L_7 - .L_6)
	.align		4
.L_6:
        /*0028*/ 	.word	index@(_Z4add2PiS_)
        /*002c*/ 	.word	0x00000000


	//----- nvinfo : EIATTR_REGCOUNT
	.align		4
.L_7:
        /*0030*/ 	.byte	0x04, 0x2f
        /*0032*/ 	.short	(.L_9 - .L_8)
	.align		4
.L_8:
        /*0034*/ 	.word	index@(_Z12square_arrayPfi)
        /*0038*/ 	.word	0x00000008


	//----- nvinfo : EIATTR_FRAME_SIZE
	.align		4
.L_9:
        /*003c*/ 	.byte	0x04, 0x11
        /*003e*/ 	.short	(.L_11 - .L_10)
	.align		4
.L_10:
        /*0040*/ 	.word	index@(_Z12square_arrayPfi)
        /*0044*/ 	.word	0x00000000


	//----- nvinfo : EIATTR_MIN_STACK_SIZE
	.align		4
.L_11:
        /*0048*/ 	.byte	0x04, 0x12
        /*004a*/ 	.short	(.L_13 - .L_12)
	.align		4
.L_12:
        /*004c*/ 	.word	index@(_Z12square_arrayPfi)
        /*0050*/ 	.word	0x00000000


	//----- nvinfo : EIATTR_MIN_STACK_SIZE
	.align		4
.L_13:
        /*0054*/ 	.byte	0x04, 0x12
        /*0056*/ 	.short	(.L_15 - .L_14)
	.align		4
.L_14:
        /*0058*/ 	.word	index@(_Z4add2PiS_)
        /*005c*/ 	.word	0x00000000


	//----- nvinfo : EIATTR_MIN_STACK_SIZE
	.align		4
.L_15:
        /*0060*/ 	.byte	0x04, 0x12
        /*0062*/ 	.short	(.L_17 - .L_16)
	.align		4
.L_16:
        /*0064*/ 	.word	index@(_Z4add1Piii)
        /*0068*/ 	.word	0x00000000
.L_17:


//--------------------- .nv.compat                --------------------------
	.section	.nv.compat,"",@"SHT_CUDA_COMPAT_INFO"
	.align	4
        /*0000*/ 	.byte	0x02, 0x09, 0x00, 0x00, 0x02, 0x02, 0x01, 0x00, 0x02, 0x05, 0x05, 0x00, 0x03, 0x07, 0x01, 0x01
        /*0010*/ 	.byte	0x02, 0x03, 0x00, 0x00, 0x02, 0x06, 0x01, 0x00, 0x04, 0x0b, 0x08, 0x00, 0x09, 0x00, 0x00, 0x00
        /*0020*/ 	.byte	0x00, 0x00, 0x00, 0x00


//--------------------- .nv.info._Z12square_arrayPfi --------------------------
	.section	.nv.info._Z12square_arrayPfi,"",@"SHT_CUDA_INFO"
	.sectionflags	@""
	.align	4


	//----- nvinfo : EIATTR_CUDA_API_VERSION
	.align		4
        /*0000*/ 	.byte	0x04, 0x37
        /*0002*/ 	.short	(.L_19 - .L_18)
.L_18:
        /*0004*/ 	.word	0x00000082


	//----- nvinfo : EIATTR_KPARAM_INFO
	.align		4
.L_19:
        /*0008*/ 	.byte	0x04, 0x17
        /*000a*/ 	.short	(.L_21 - .L_20)
.L_20:
        /*000c*/ 	.word	0x00000000
        /*0010*/ 	.short	0x0001
        /*0012*/ 	.short	0x0008
        /*0014*/ 	.byte	0x00, 0xf0, 0x11, 0x00


	//----- nvinfo : EIATTR_KPARAM_INFO
	.align		4
.L_21:
        /*0018*/ 	.byte	0x04, 0x17
        /*001a*/ 	.short	(.L_23 - .L_22)
.L_22:
        /*001c*/ 	.word	0x00000000
        /*0020*/ 	.short	0x0000
        /*0022*/ 	.short	0x0000
        /*0024*/ 	.byte	0x00, 0xf5, 0x21, 0x00


	//----- nvinfo : EIATTR_SPARSE_MMA_MASK
	.align		4
.L_23:
        /*0028*/ 	.byte	0x03, 0x50
        /*002a*/ 	.short	0x0000


	//----- nvinfo : EIATTR_MAXREG_COUNT
	.align		4
        /*002c*/ 	.byte	0x03, 0x1b
        /*002e*/ 	.short	0x00ff


	//----- nvinfo : EIATTR_MERCURY_ISA_VERSION
	.align		4
        /*0030*/ 	.byte	0x03, 0x5f
        /*0032*/ 	.short	0x0101


	//----- nvinfo : EIATTR_VRC_CTA_INIT_COUNT
	.align		4
        /*0034*/ 	.byte	0x02, 0x4a
	.zero		1
	.zero		1


	//----- nvinfo : EIATTR_EXIT_INSTR_OFFSETS
	.align		4
        /*0038*/ 	.byte	0x04, 0x1c
        /*003a*/ 	.short	(.L_25 - .L_24)


	//   ....[0]....
.L_24:
        /*003c*/ 	.word	0x000000d0


	//   ....[1]....
        /*0040*/ 	.word	0x00000140


	//----- nvinfo : EIATTR_CBANK_PARAM_SIZE
	.align		4
.L_25:
        /*0044*/ 	.byte	0x03, 0x19
        /*0046*/ 	.short	0x000c


	//----- nvinfo : EIATTR_PARAM_CBANK
	.align		4
        /*0048*/ 	.byte	0x04, 0x0a
        /*004a*/ 	.short	(.L_27 - .L_26)
	.align		4
.L_26:
        /*004c*/ 	.word	index@(.nv.constant0._Z12square_arrayPfi)
        /*0050*/ 	.short	0x0380
        /*0052*/ 	.short	0x000c


	//----- nvinfo : EIATTR_SW_WAR
	.align		4
.L_27:
        /*0054*/ 	.byte	0x04, 0x36
        /*0056*/ 	.short	(.L_29 - .L_28)
.L_28:
        /*0058*/ 	.word	0x00000008
.L_29:


//--------------------- .nv.info._Z4add2PiS_      --------------------------
	.section	.nv.info._Z4add2PiS_,"",@"SHT_CUDA_INFO"
	.sectionflags	@""
	.align	4


	//----- nvinfo : EIATTR_CUDA_API_VERSION
	.align		4
        /*0000*/ 	.byte	0x04, 0x37
        /*0002*/ 	.short	(.L_31 - .L_30)
.L_30:
        /*0004*/ 	.word	0x00000082


	//----- nvinfo : EIATTR_KPARAM_INFO
	.align		4
.L_31:
        /*0008*/ 	.byte	0x04, 0x17
        /*000a*/ 	.short	(.L_33 - .L_32)
.L_32:
        /*000c*/ 	.word	0x00000000
        /*0010*/ 	.short	0x0001
        /*0012*/ 	.short	0x0008
        /*0014*/ 	.byte	0x00, 0xf5, 0x21, 0x00


	//----- nvinfo : EIATTR_KPARAM_INFO
	.align		4
.L_33:
        /*0018*/ 	.byte	0x04, 0x17
        /*001a*/ 	.short	(.L_35 - .L_34)
.L_34:
        /*001c*/ 	.word	0x00000000
        /*0020*/ 	.short	0x0000
        /*0022*/ 	.short	0x0000
        /*0024*/ 	.byte	0x00, 0xf5, 0x21, 0x00


	//----- nvinfo : EIATTR_SPARSE_MMA_MASK
	.align		4
.L_35:
        /*0028*/ 	.byte	0x03, 0x50
        /*002a*/ 	.short	0x0000


	//----- nvinfo : EIATTR_MAXREG_COUNT
	.align		4
        /*002c*/ 	.byte	0x03, 0x1b
        /*002e*/ 	.short	0x00ff


	//----- nvinfo : EIATTR_MERCURY_ISA_VERSION
	.align		4
        /*0030*/ 	.byte	0x03, 0x5f
        /*0032*/ 	.short	0x0101


	//----- nvinfo : EIATTR_VRC_CTA_INIT_COUNT
	.align		4
        /*0034*/ 	.byte	0x02, 0x4a
	.zero		1
	.zero		1


	//----- nvinfo : EIATTR_EXIT_INSTR_OFFSETS
	.align		4
        /*0038*/ 	.byte	0x04, 0x1c
        /*003a*/ 	.short	(.L_37 - .L_36)


	//   ....[0]....
.L_36:
        /*003c*/ 	.word	0x000000b0


	//----- nvinfo : EIATTR_CBANK_PARAM_SIZE
	.align		4
.L_37:
        /*0040*/ 	.byte	0x03, 0x19
        /*0042*/ 	.short	0x0010


	//----- nvinfo : EIATTR_PARAM_CBANK
	.align		4
        /*0044*/ 	.byte	0x04, 0x0a
        /*0046*/ 	.short	(.L_39 - .L_38)
	.align		4
.L_38:
        /*0048*/ 	.word	index@(.nv.constant0._Z4add2PiS_)
        /*004c*/ 	.short	0x0380
        /*004e*/ 	.short	0x0010


	//----- nvinfo : EIATTR_SW_WAR
	.align		4
.L_39:
        /*0050*/ 	.byte	0x04, 0x36
        /*0052*/ 	.short	(.L_41 - .L_40)
.L_40:
        /*0054*/ 	.word	0x00000008
.L_41:


//--------------------- .nv.info._Z4add1Piii      --------------------------
	.section	.nv.info._Z4add1Piii,"",@"SHT_CUDA_INFO"
	.sectionflags	@""
	.align	4


	//----- nvinfo : EIATTR_CUDA_API_VERSION
	.align		4
        /*0000*/ 	.byte	0x04, 0x37
        /*0002*/ 	.short	(.L_43 - .L_42)
.L_42:
        /*0004*/ 	.word	0x00000082


	//----- nvinfo : EIATTR_KPARAM_INFO
	.align		4
.L_43:
        /*0008*/ 	.byte	0x04, 0x17
        /*000a*/ 	.short	(.L_45 - .L_44)
.L_44:
        /*000c*/ 	.word	0x00000000
        /*0010*/ 	.short	0x0002
        /*0012*/ 	.short	0x000c
        /*0014*/ 	.byte	0x00, 0xf0, 0x11, 0x00


	//----- nvinfo : EIATTR_KPARAM_INFO
	.align		4
.L_45:
        /*0018*/ 	.byte	0x04, 0x17
        /*001a*/ 	.short	(.L_47 - .L_46)
.L_46:
        /*001c*/ 	.word	0x00000000
        /*0020*/ 	.short	0x0001
        /*0022*/ 	.short	0x0008
        /*0024*/ 	.byte	0x00, 0xf0, 0x11, 0x00


	//----- nvinfo : EIATTR_KPARAM_INFO
	.align		4
.L_47:
        /*0028*/ 	.byte	0x04, 0x17
        /*002a*/ 	.short	(.L_49 - .L_48)
.L_48:
        /*002c*/ 	.word	0x00000000
        /*0030*/ 	.short	0x0000
        /*0032*/ 	.short	0x0000
        /*0034*/ 	.byte	0x00, 0xf5, 0x21, 0x00


	//----- nvinfo : EIATTR_SPARSE_MMA_MASK
	.align		4
.L_49:
        /*0038*/ 	.byte	0x03, 0x50
        /*003a*/ 	.short	0x0000


	//----- nvinfo : EIATTR_MAXREG_COUNT
	.align		4
        /*003c*/ 	.byte	0x03, 0x1b
        /*003e*/ 	.short	0x00ff


	//----- nvinfo : EIATTR_MERCURY_ISA_VERSION
	.align		4
        /*0040*/ 	.byte	0x03, 0x5f
        /*0042*/ 	.short	0x0101


	//----- nvinfo : EIATTR_VRC_CTA_INIT_COUNT
	.align		4
        /*0044*/ 	.byte	0x02, 0x4a
	.zero		1
	.zero		1


	//----- nvinfo : EIATTR_EXIT_INSTR_OFFSETS
	.align		4
        /*0048*/ 	.byte	0x04, 0x1c
        /*004a*/ 	.short	(.L_51 - .L_50)


	//   ....[0]....
.L_50:
        /*004c*/ 	.word	0x000000a0


	//----- nvinfo : EIATTR_CBANK_PARAM_SIZE
	.align		4
.L_51:
        /*0050*/ 	.byte	0x03, 0x19
        /*0052*/ 	.short	0x0010


	//----- nvinfo : EIATTR_PARAM_CBANK
	.align		4
        /*0054*/ 	.byte	0x04, 0x0a
        /*0056*/ 	.short	(.L_53 - .L_52)
	.align		4
.L_52:
        /*0058*/ 	.word	index@(.nv.constant0._Z4add1Piii)
        /*005c*/ 	.short	0x0380
        /*005e*/ 	.short	0x0010


	//----- nvinfo : EIATTR_SW_WAR
	.align		4
.L_53:
        /*0060*/ 	.byte	0x04, 0x36
        /*0062*/ 	.short	(.L_55 - .L_54)
.L_54:
        /*0064*/ 	.word	0x00000008
.L_55:


//--------------------- .nv.callgraph             --------------------------
	.section	.nv.callgraph,"",@"SHT_CUDA_CALLGRAPH"
	.align	4
	.sectionentsize	8
	.align		4
        /*0000*/ 	.word	0x00000000
	.align		4
        /*0004*/ 	.word	0xffffffff
	.align		4
        /*0008*/ 	.word	0x00000000
	.align		4
        /*000c*/ 	.word	0xfffffffe
	.align		4
        /*0010*/ 	.word	0x00000000
	.align		4
        /*0014*/ 	.word	0xfffffffd
	.align		4
        /*0018*/ 	.word	0x00000000
	.align		4
        /*001c*/ 	.word	0xfffffffc


//--------------------- .text._Z12square_arrayPfi --------------------------
	.section	.text._Z12square_arrayPfi,"ax",@progbits
	.align	128
        .global         _Z12square_arrayPfi
        .type           _Z12square_arrayPfi,@function
        .size           _Z12square_arrayPfi,(.L_x_3 - _Z12square_arrayPfi)
        .other          _Z12square_arrayPfi,@"STO_CUDA_ENTRY STV_DEFAULT"
_Z12square_arrayPfi:
.text._Z12square_arrayPfi:
[----:B------:R-:W-:Y:S08]  /*0000*/  LDC R1, c[0x0][0x37c] ;  /* 0x0000df00ff017b82 */ /* 0x000ff00000000800 */
[----:B------:R-:W-:Y:S01]  /*0010*/  S2UR UR4, SR_CTAID.Y ;  /* 0x00000000000479c3 */ /* 0x000fe20000002600 */
[----:B------:R-:W0:Y:S01]  /*0020*/  S2R R0, SR_TID.X ;  /* 0x0000000000007919 */ /* 0x000e220000002100 */
[----:B------:R-:W1:Y:S01]  /*0030*/  LDCU UR6, c[0x0][0x370] ;  /* 0x00006e00ff0677ac */ /* 0x000e620008000800 */
[----:B------:R-:W2:Y:S05]  /*0040*/  LDCU UR7, c[0x0][0x374] ;  /* 0x00006e80ff0777ac */ /* 0x000eaa0008000800 */
[----:B------:R-:W2:Y:S01]  /*0050*/  S2UR UR8, SR_CTAID.Z ;  /* 0x00000000000879c3 */ /* 0x000ea20000002700 */
[----:B------:R-:W3:Y:S07]  /*0060*/  LDCU UR9, c[0x0][0x388] ;  /* 0x00007100ff0977ac */ /* 0x000eee0008000800 */
[----:B------:R-:W1:Y:S08]  /*0070*/  S2UR UR5, SR_CTAID.X ;  /* 0x00000000000579c3 */ /* 0x000e700000002500 */
[----:B------:R-:W0:Y:S01]  /*0080*/  LDC R5, c[0x0][0x360] ;  /* 0x0000d800ff057b82 */ /* 0x000e220000000800 */
[----:B--2---:R-:W-:-:S04]  /*0090*/  UIMAD UR4, UR7, UR8, UR4 ;  /* 0x00000008070472a4 */ /* 0x004fc8000f8e0204 */
[----:B-1----:R-:W-:-:S06]  /*00a0*/  UIMAD UR4, UR4, UR6, UR5 ;  /* 0x00000006040472a4 */ /* 0x002fcc000f8e0205 */
[----:B0-----:R-:W-:-:S05]  /*00b0*/  IMAD R5, R5, UR4, R0 ;  /* 0x0000000405057c24 */ /* 0x001fca000f8e0200 */
[----:B---3--:R-:W-:-:S13]  /*00c0*/  ISETP.GE.AND P0, PT, R5, UR9, PT ;  /* 0x0000000905007c0c */ /* 0x008fda000bf06270 */
[----:B------:R-:W-:Y:S05]  /*00d0*/  @P0 EXIT ;  /* 0x000000000000094d */ /* 0x000fea0003800000 */
[----:B------:R-:W0:Y:S01]  /*00e0*/  LDC.64 R2, c[0x0][0x380] ;  /* 0x0000e000ff027b82 */ /* 0x000e220000000a00 */
[----:B------:R-:W1:Y:S01]  /*00f0*/  LDCU.64 UR4, c[0x0][0x358] ;  /* 0x00006b00ff0477ac */ /* 0x000e620008000a00 */
[----:B0-----:R-:W-:-:S05]  /*0100*/  IMAD.WIDE R2, R5, 0x4, R2 ;  /* 0x0000000405027825 */ /* 0x001fca00078e0202 */
[----:B-1----:R-:W2:Y:S02]  /*0110*/  LDG.E R0, desc[UR4][R2.64] ;  /* 0x0000000402007981 */ /* 0x002ea4000c1e1900 */
[----:B--2---:R-:W-:-:S05]  /*0120*/  FMUL R5, R0, R0 ;  /* 0x0000000000057220 */ /* 0x004fca0000400000 */
[----:B------:R-:W-:Y:S01]  /*0130*/  STG.E desc[UR4][R2.64], R5 ;  /* 0x0000000502007986 */ /* 0x000fe2000c101904 */
[----:B------:R-:W-:Y:S05]  /*0140*/  EXIT ;  /* 0x000000000000794d */ /* 0x000fea0003800000 */
.L_x_0:
[----:B------:R-:W-:-:S00]  /*0150*/  BRA `(.L_x_0) ;  /* 0xfffffffc00fc7947 */ /* 0x000fc0000383ffff */
[----:B------:R-:W-:-:S00]  /*0160*/  NOP ;  /* 0x0000000000007918 */ /* 0x000fc00000000000 */
        /* <DEDUP_REMOVED lines=9> */
.L_x_3:


//--------------------- .text._Z4add2PiS_         --------------------------
	.section	.text._Z4add2PiS_,"ax",@progbits
	.align	128
        .global         _Z4add2PiS_
        .type           _Z4add2PiS_,@function
        .size           _Z4add2PiS_,(.L_x_4 - _Z4add2PiS_)
        .other          _Z4add2PiS_,@"STO_CUDA_ENTRY STV_DEFAULT"
_Z4add2PiS_:
.text._Z4add2PiS_:
[----:B------:R-:W-:Y:S01]  /*0000*/  LDC R1, c[0x0][0x37c] ;  /* 0x0000df00ff017b82 */ /* 0x000fe20000000800 */
[----:B------:R-:W0:Y:S07]  /*0010*/  S2R R7, SR_TID.X ;  /* 0x0000000000077919 */ /* 0x000e2e0000002100 */
[----:B------:R-:W0:Y:S01]  /*0020*/  LDC.64 R2, c[0x0][0x388] ;  /* 0x0000e200ff027b82 */ /* 0x000e220000000a00 */
[----:B------:R-:W1:Y:S07]  /*0030*/  LDCU.64 UR4, c[0x0][0x358] ;  /* 0x00006b00ff0477ac */ /* 0x000e6e0008000a00 */
[----:B------:R-:W2:Y:S01]  /*0040*/  LDC.64 R4, c[0x0][0x380] ;  /* 0x0000e000ff047b82 */ /* 0x000ea20000000a00 */
[----:B0-----:R-:W-:-:S04]  /*0050*/  IMAD.WIDE.U32 R2, R7, 0x4, R2 ;  /* 0x0000000407027825 */ /* 0x001fc800078e0002 */
[----:B--2---:R-:W-:Y:S02]  /*0060*/  IMAD.WIDE.U32 R4, R7, 0x4, R4 ;  /* 0x0000000407047825 */ /* 0x004fe400078e0004 */
[----:B-1----:R-:W2:Y:S04]  /*0070*/  LDG.E R2, desc[UR4][R2.64] ;  /* 0x0000000402027981 */ /* 0x002ea8000c1e1900 */
[----:B------:R-:W2:Y:S02]  /*0080*/  LDG.E R7, desc[UR4][R4.64] ;  /* 0x0000000404077981 */ /* 0x000ea4000c1e1900 */
[----:B--2---:R-:W-:-:S05]  /*0090*/  IADD3 R7, PT, PT, R2, R7, RZ ;  /* 0x0000000702077210 */ /* 0x004fca0007ffe0ff */
[----:B------:R-:W-:Y:S01]  /*00a0*/  STG.E desc[UR4][R4.64], R7 ;  /* 0x0000000704007986 */ /* 0x000fe2000c101904 */
[----:B------:R-:W-:Y:S05]  /*00b0*/  EXIT ;  /* 0x000000000000794d */ /* 0x000fea0003800000 */
.L_x_1:
        /* <DEDUP_REMOVED lines=12> */
.L_x_4:


//--------------------- .text._Z4add1Piii         --------------------------
	.section	.text._Z4add1Piii,"ax",@progbits
	.align	128
        .global         _Z4add1Piii
        .type           _Z4add1Piii,@function
        .size           _Z4add1Piii,(.L_x_5 - _Z4add1Piii)
        .other          _Z4add1Piii,@"STO_CUDA_ENTRY STV_DEFAULT"
_Z4add1Piii:
.text._Z4add1Piii:
[----:B------:R-:W-:Y:S01]  /*0000*/  LDC R1, c[0x0][0x37c] ;  /* 0x0000df00ff017b82 */ /* 0x000fe20000000800 */
[----:B------:R-:W0:Y:S07]  /*0010*/  S2R R0, SR_TID.X ;  /* 0x0000000000007919 */ /* 0x000e2e0000002100 */
[----:B------:R-:W0:Y:S01]  /*0020*/  S2UR UR6, SR_CTAID.X ;  /* 0x00000000000679c3 */ /* 0x000e220000002500 */
[----:B------:R-:W1:Y:S07]  /*0030*/  LDCU.64 UR4, c[0x0][0x358] ;  /* 0x00006b00ff0477ac */ /* 0x000e6e0008000a00 */
[----:B------:R-:W0:Y:S08]  /*0040*/  LDC R5, c[0x0][0x360] ;  /* 0x0000d800ff057b82 */ /* 0x000e300000000800 */
[----:B------:R-:W2:Y:S08]  /*0050*/  LDC.64 R2, c[0x0][0x380] ;  /* 0x0000e000ff027b82 */ /* 0x000eb00000000a00 */
[----:B------:R-:W1:Y:S01]  /*0060*/  LDC R7, c[0x0][0x388] ;  /* 0x0000e200ff077b82 */ /* 0x000e620000000800 */
[----:B0-----:R-:W-:-:S04]  /*0070*/  IMAD R5, R5, UR6, R0 ;  /* 0x0000000605057c24 */ /* 0x001fc8000f8e0200 */
[----:B--2---:R-:W-:-:S05]  /*0080*/  IMAD.WIDE R2, R5, 0x4, R2 ;  /* 0x0000000405027825 */ /* 0x004fca00078e0202 */
[----:B-1----:R-:W-:Y:S01]  /*0090*/  STG.E desc[UR4][R2.64], R7 ;  /* 0x0000000702007986 */ /* 0x002fe2000c101904 */
[----:B------:R-:W-:Y:S05]  /*00a0*/  EXIT ;  /* 0x000000000000794d */ /* 0x000fea0003800000 */
.L_x_2:
        /* <DEDUP_REMOVED lines=13> */
.L_x_5:


//--------------------- .nv.shared.reserved.0     --------------------------
	.section	.nv.shared.reserved.0,"aw",@nobits
	.weak		__nv_reservedSMEM_offset_0_alias
	.size		__nv_reservedSMEM_offset_0_alias, 0, 64
	.other		__nv_reservedSMEM_offset_0_alias,@"STO_CUDA_RESERVED_SHARED STV_DEFAULT"
__nv_reservedSMEM_offset_0_alias:
	.zero		0
	.zero		64


//--------------------- .nv.constant0._Z12square_arrayPfi --------------------------
	.section	.nv.constant0._Z12square_arrayPfi,"a",@progbits
	.sectionflags	@""
	.align	4
.nv.constant0._Z12square_arrayPfi:
	.zero		908


//--------------------- .nv.constant0._Z4add2PiS_ --------------------------
	.section	.nv.constant0._Z4add2PiS_,"a",@progbits
	.sectionflags	@""
	.align	4
.nv.constant0._Z4add2PiS_:
	.zero		912


//--------------------- .nv.constant0._Z4add1Piii --------------------------
	.section	.nv.constant0._Z4add1Piii,"a",@progbits
	.sectionflags	@""
	.align	4
.nv.constant0._Z4add1Piii:
	.zero		912


//--------------------- SYMBOLS --------------------------

	.type		.nv.reservedSmem.offset0,@object
	.size		.nv.reservedSmem.offset0,0x4
